//
// Generated by NVIDIA NVVM Compiler
//
// Compiler Build ID: CL-36424714
// Cuda compilation tools, release 13.0, V13.0.88
// Based on NVVM 20.0.0
//

.version 9.0
.target sm_100
.address_size 64

	// .globl	_Z18write_latency_testPViPyi

.visible .entry _Z18write_latency_testPViPyi(
	.param .u64 .ptr .align 1 _Z18write_latency_testPViPyi_param_0,
	.param .u64 .ptr .align 1 _Z18write_latency_testPViPyi_param_1,
	.param .u32 _Z18write_latency_testPViPyi_param_2
)
{
	.reg .pred 	%p<2>;
	.reg .b32 	%r<6>;
	.reg .b64 	%rd<37>;

	ld.param.u64 	%rd7, [_Z18write_latency_testPViPyi_param_0];
	ld.param.u64 	%rd8, [_Z18write_latency_testPViPyi_param_1];
	ld.param.u32 	%r3, [_Z18write_latency_testPViPyi_param_2];
	cvta.to.global.u64 	%rd9, %rd8;
	cvta.to.global.u64 	%rd10, %rd7;
	add.s64 	%rd36, %rd10, 16;
	add.s64 	%rd35, %rd9, 32;
	mov.b32 	%r5, 0;
$L__BB0_1:
	// begin inline asm
	mov.u64 	%rd11, %clock64;
	// end inline asm
	st.volatile.global.u32 	[%rd36+-16], %r3;
	// begin inline asm
	mov.u64 	%rd12, %clock64;
	// end inline asm
	sub.s64 	%rd27, %rd12, %rd11;
	st.global.u64 	[%rd35+-32], %rd27;
	// begin inline asm
	mov.u64 	%rd13, %clock64;
	// end inline asm
	st.volatile.global.u32 	[%rd36+-12], %r3;
	// begin inline asm
	mov.u64 	%rd14, %clock64;
	// end inline asm
	sub.s64 	%rd28, %rd14, %rd13;
	st.global.u64 	[%rd35+-24], %rd28;
	// begin inline asm
	mov.u64 	%rd15, %clock64;
	// end inline asm
	st.volatile.global.u32 	[%rd36+-8], %r3;
	// begin inline asm
	mov.u64 	%rd16, %clock64;
	// end inline asm
	sub.s64 	%rd29, %rd16, %rd15;
	st.global.u64 	[%rd35+-16], %rd29;
	// begin inline asm
	mov.u64 	%rd17, %clock64;
	// end inline asm
	st.volatile.global.u32 	[%rd36+-4], %r3;
	// begin inline asm
	mov.u64 	%rd18, %clock64;
	// end inline asm
	sub.s64 	%rd30, %rd18, %rd17;
	st.global.u64 	[%rd35+-8], %rd30;
	// begin inline asm
	mov.u64 	%rd19, %clock64;
	// end inline asm
	st.volatile.global.u32 	[%rd36], %r3;
	// begin inline asm
	mov.u64 	%rd20, %clock64;
	// end inline asm
	sub.s64 	%rd31, %rd20, %rd19;
	st.global.u64 	[%rd35], %rd31;
	// begin inline asm
	mov.u64 	%rd21, %clock64;
	// end inline asm
	st.volatile.global.u32 	[%rd36+4], %r3;
	// begin inline asm
	mov.u64 	%rd22, %clock64;
	// end inline asm
	sub.s64 	%rd32, %rd22, %rd21;
	st.global.u64 	[%rd35+8], %rd32;
	// begin inline asm
	mov.u64 	%rd23, %clock64;
	// end inline asm
	st.volatile.global.u32 	[%rd36+8], %r3;
	// begin inline asm
	mov.u64 	%rd24, %clock64;
	// end inline asm
	sub.s64 	%rd33, %rd24, %rd23;
	st.global.u64 	[%rd35+16], %rd33;
	// begin inline asm
	mov.u64 	%rd25, %clock64;
	// end inline asm
	st.volatile.global.u32 	[%rd36+12], %r3;
	// begin inline asm
	mov.u64 	%rd26, %clock64;
	// end inline asm
	sub.s64 	%rd34, %rd26, %rd25;
	st.global.u64 	[%rd35+24], %rd34;
	add.s32 	%r5, %r5, 8;
	add.s64 	%rd36, %rd36, 32;
	add.s64 	%rd35, %rd35, 64;
	setp.ne.s32 	%p1, %r5, 1000;
	@%p1 bra 	$L__BB0_1;
	ret;

}


// ===== COMPILED SASS (sm_100) =====

	.target	sm_100

	.elftype	@"ET_EXEC"


//--------------------- .note.nv.tkinfo           --------------------------
	.section	.note.nv.tkinfo,"",@"SHT_NOTE"
	.sectionflags	@"SHF_NOTE_NV_TKINFO"
	.tkinfo
        /*0018*/ 	.word	0x00000002
        /*0030*/ 	.string	""
        /*0030*/ 	.string	"ptxas"
        /*0030*/ 	.string	"Cuda compilation tools, release 13.0, V13.0.88"
        /*0030*/ 	.string	"Build cuda_13.0.r13.0/compiler.36424714_0"
        /*0030*/ 	.string	"-arch sm_100 -m 64 "



//--------------------- .note.nv.cuinfo           --------------------------
	.section	.note.nv.cuinfo,"",@"SHT_NOTE"
	.sectionflags	@"SHF_NOTE_NV_CUINFO"
        /*0018*/ 	.short	0x0002
        /*001a*/ 	.short	0x0064
        /*001c*/ 	.short	0x0082
	.zero		2


//--------------------- .nv.info                  --------------------------
	.section	.nv.info,"",@"SHT_CUDA_INFO"
	.align	4


	//----- nvinfo : EIATTR_REGCOUNT
	.align		4
        /*0000*/ 	.byte	0x04, 0x2f
        /*0002*/ 	.short	(.L_1 - .L_0)
	.align		4
.L_0:
        /*0004*/ 	.word	index@(_Z18write_latency_testPViPyi)
        /*0008*/ 	.word	0x0000000e


	//----- nvinfo : EIATTR_FRAME_SIZE
	.align		4
.L_1:
        /*000c*/ 	.byte	0x04, 0x11
        /*000e*/ 	.short	(.L_3 - .L_2)
	.align		4
.L_2:
        /*0010*/ 	.word	index@(_Z18write_latency_testPViPyi)
        /*0014*/ 	.word	0x00000000


	//----- nvinfo : EIATTR_MIN_STACK_SIZE
	.align		4
.L_3:
        /*0018*/ 	.byte	0x04, 0x12
        /*001a*/ 	.short	(.L_5 - .L_4)
	.align		4
.L_4:
        /*001c*/ 	.word	index@(_Z18write_latency_testPViPyi)
        /*0020*/ 	.word	0x00000000
.L_5:


//--------------------- .nv.compat                --------------------------
	.section	.nv.compat,"",@"SHT_CUDA_COMPAT_INFO"
	.align	4
        /*0000*/ 	.byte	0x02, 0x09, 0x00, 0x00, 0x02, 0x02, 0x01, 0x00, 0x02, 0x05, 0x05, 0x00, 0x03, 0x07, 0x01, 0x01
        /*0010*/ 	.byte	0x02, 0x03, 0x00, 0x00, 0x02, 0x06, 0x01, 0x00, 0x04, 0x0b, 0x08, 0x00, 0x09, 0x00, 0x00, 0x00
        /*0020*/ 	.byte	0x00, 0x00, 0x00, 0x00


//--------------------- .nv.info._Z18write_latency_testPViPyi --------------------------
	.section	.nv.info._Z18write_latency_testPViPyi,"",@"SHT_CUDA_INFO"
	.sectionflags	@""
	.align	4


	//----- nvinfo : EIATTR_CUDA_API_VERSION
	.align		4
        /*0000*/ 	.byte	0x04, 0x37
        /*0002*/ 	.short	(.L_7 - .L_6)
.L_6:
        /*0004*/ 	.word	0x00000082


	//----- nvinfo : EIATTR_KPARAM_INFO
	.align		4
.L_7:
        /*0008*/ 	.byte	0x04, 0x17
        /*000a*/ 	.short	(.L_9 - .L_8)
.L_8:
        /*000c*/ 	.word	0x00000000
        /*0010*/ 	.short	0x0002
        /*0012*/ 	.short	0x0010
        /*0014*/ 	.byte	0x00, 0xf0, 0x11, 0x00


	//----- nvinfo : EIATTR_KPARAM_INFO
	.align		4
.L_9:
        /*0018*/ 	.byte	0x04, 0x17
        /*001a*/ 	.short	(.L_11 - .L_10)
.L_10:
        /*001c*/ 	.word	0x00000000
        /*0020*/ 	.short	0x0001
        /*0022*/ 	.short	0x0008
        /*0024*/ 	.byte	0x00, 0xf5, 0x21, 0x00


	//----- nvinfo : EIATTR_KPARAM_INFO
	.align		4
.L_11:
        /*0028*/ 	.byte	0x04, 0x17
        /*002a*/ 	.short	(.L_13 - .L_12)
.L_12:
        /*002c*/ 	.word	0x00000000
        /*0030*/ 	.short	0x0000
        /*0032*/ 	.short	0x0000
        /*0034*/ 	.byte	0x00, 0xf5, 0x21, 0x00


	//----- nvinfo : EIATTR_SPARSE_MMA_MASK
	.align		4
.L_13:
        /*0038*/ 	.byte	0x03, 0x50
        /*003a*/ 	.short	0x0000


	//----- nvinfo : EIATTR_MAXREG_COUNT
	.align		4
        /*003c*/ 	.byte	0x03, 0x1b
        /*003e*/ 	.short	0x00ff


	//----- nvinfo : EIATTR_MERCURY_ISA_VERSION
	.align		4
        /*0040*/ 	.byte	0x03, 0x5f
        /*0042*/ 	.short	0x0101


	//----- nvinfo : EIATTR_VRC_CTA_INIT_COUNT
	.align		4
        /*0044*/ 	.byte	0x02, 0x4a
	.zero		1
	.zero		1


	//----- nvinfo : EIATTR_EXIT_INSTR_OFFSETS
	.align		4
        /*0048*/ 	.byte	0x04, 0x1c
        /*004a*/ 	.short	(.L_15 - .L_14)


	//   ....[0]....
.L_14:
        /*004c*/ 	.word	0x00001060


	//----- nvinfo : EIATTR_CBANK_PARAM_SIZE
	.align		4
.L_15:
        /*0050*/ 	.byte	0x03, 0x19
        /*0052*/ 	.short	0x0014


	//----- nvinfo : EIATTR_PARAM_CBANK
	.align		4
        /*0054*/ 	.byte	0x04, 0x0a
        /*0056*/ 	.short	(.L_17 - .L_16)
	.align		4
.L_16:
        /*0058*/ 	.word	index@(.nv.constant0._Z18write_latency_testPViPyi)
        /*005c*/ 	.short	0x0380
        /*005e*/ 	.short	0x0014


	//----- nvinfo : EIATTR_SW_WAR
	.align		4
.L_17:
        /*0060*/ 	.byte	0x04, 0x36
        /*0062*/ 	.short	(.L_19 - .L_18)
.L_18:
        /*0064*/ 	.word	0x00000008
.L_19:


//--------------------- .nv.callgraph             --------------------------
	.section	.nv.callgraph,"",@"SHT_CUDA_CALLGRAPH"
	.align	4
	.sectionentsize	8
	.align		4
        /*0000*/ 	.word	0x00000000
	.align		4
        /*0004*/ 	.word	0xffffffff
	.align		4
        /*0008*/ 	.word	0x00000000
	.align		4
        /*000c*/ 	.word	0xfffffffe
	.align		4
        /*0010*/ 	.word	0x00000000
	.align		4
        /*0014*/ 	.word	0xfffffffd
	.align		4
        /*0018*/ 	.word	0x00000000
	.align		4
        /*001c*/ 	.word	0xfffffffc


//--------------------- .text._Z18write_latency_testPViPyi --------------------------
	.section	.text._Z18write_latency_testPViPyi,"ax",@progbits
	.align	128
        .global         _Z18write_latency_testPViPyi
        .type           _Z18write_latency_testPViPyi,@function
        .size           _Z18write_latency_testPViPyi,(.L_x_2 - _Z18write_latency_testPViPyi)
        .other          _Z18write_latency_testPViPyi,@"STO_CUDA_ENTRY STV_DEFAULT"
_Z18write_latency_testPViPyi:
.text._Z18write_latency_testPViPyi:
[----:B------:R-:W-:Y:S01]  /*0000*/  LDC R1, c[0x0][0x37c] ;  /* 0x0000df00ff017b82 */ /* 0x000fe20000000800 */
[----:B------:R-:W0:Y:S07]  /*0010*/  LDCU.128 UR8, c[0x0][0x380] ;  /* 0x00007000ff0877ac */ /* 0x000e2e0008000c00 */
[----:B------:R-:W1:Y:S01]  /*0020*/  LDC R7, c[0x0][0x390] ;  /* 0x0000e400ff077b82 */ /* 0x000e620000000800 */
[----:B------:R-:W2:Y:S01]  /*0030*/  LDCU.64 UR12, c[0x0][0x358] ;  /* 0x00006b00ff0c77ac */ /* 0x000ea20008000a00 */
[----:B0-----:R-:W-:-:S02]  /*0040*/  UIADD3 UR6, UP0, UPT, UR8, 0x10, URZ ;  /* 0x0000001008067890 */ /* 0x001fc4000ff1e0ff */
[----:B------:R-:W-:Y:S02]  /*0050*/  UIADD3 UR4, UP1, UPT, UR10, 0x20, URZ ;  /* 0x000000200a047890 */ /* 0x000fe4000ff3e0ff */
[----:B------:R-:W-:Y:S02]  /*0060*/  UIADD3.X UR7, UPT, UPT, URZ, UR9, URZ, UP0, !UPT ;  /* 0x00000009ff077290 */ /* 0x000fe400087fe4ff */
[----:B------:R-:W-:Y:S01]  /*0070*/  UIADD3.X UR5, UPT, UPT, URZ, UR11, URZ, UP1, !UPT ;  /* 0x0000000bff057290 */ /* 0x000fe20008ffe4ff */
[----:B------:R-:W-:Y:S02]  /*0080*/  IMAD.U32 R4, RZ, RZ, UR6 ;  /* 0x00000006ff047e24 */ /* 0x000fe4000f8e00ff */
[----:B------:R-:W-:Y:S01]  /*0090*/  IMAD.U32 R0, RZ, RZ, UR4 ;  /* 0x00000004ff007e24 */ /* 0x000fe2000f8e00ff */
[----:B------:R-:W-:Y:S01]  /*00a0*/  UMOV UR4, URZ ;  /* 0x000000ff00047c82 */ /* 0x000fe20008000000 */
[----:B------:R-:W-:Y:S02]  /*00b0*/  IMAD.U32 R5, RZ, RZ, UR7 ;  /* 0x00000007ff057e24 */ /* 0x000fe4000f8e00ff */
[----:B--2---:R-:W-:-:S07]  /*00c0*/  IMAD.U32 R11, RZ, RZ, UR5 ;  /* 0x00000005ff0b7e24 */ /* 0x004fce000f8e00ff */
.L_x_0:
[----:B0-----:R-:W-:Y:S02]  /*00d0*/  IMAD.MOV.U32 R2, RZ, RZ, R0 ;  /* 0x000000ffff027224 */ /* 0x001fe400078e0000 */
[----:B------:R-:W-:Y:S01]  /*00e0*/  IMAD.MOV.U32 R3, RZ, RZ, R11 ;  /* 0x000000ffff037224 */ /* 0x000fe200078e000b */
[----:B------:R-:W-:Y:S01]  /*00f0*/  CS2R R8, SR_CLOCKLO ;  /* 0x0000000000087805 */ /* 0x000fe20000015000 */
[----:B-1----:R-:W-:Y:S01]  /*0100*/  STG.E.STRONG.SYS desc[UR12][R4.64+-0x10], R7 ;  /* 0xfffff00704007986 */ /* 0x002fe2000c11590c */
[----:B------:R-:W-:-:S06]  /*0110*/  CS2R R10, SR_CLOCKLO ;  /* 0x00000000000a7805 */ /* 0x000fcc0000015000 */
[----:B------:R-:W-:-:S05]  /*0120*/  IADD3 R8, P0, PT, -R8, R10, RZ ;  /* 0x0000000a08087210 */ /* 0x000fca0007f1e1ff */
[----:B------:R-:W-:-:S05]  /*0130*/  IMAD.X R9, R11, 0x1, ~R9, P0 ;  /* 0x000000010b097824 */ /* 0x000fca00000e0e09 */
[----:B------:R0:W-:Y:S02]  /*0140*/  STG.E.64 desc[UR12][R2.64+-0x20], R8 ;  /* 0xffffe00802007986 */ /* 0x0001e4000c101b0c */
[----:B0-----:R-:W-:Y:S02]  /*0150*/  CS2R R8, SR_CLOCKLO ;  /* 0x0000000000087805 */ /* 0x001fe40000015000 */
[----:B------:R-:W-:Y:S01]  /*0160*/  STG.E.STRONG.SYS desc[UR12][R4.64+-0xc], R7 ;  /* 0xfffff40704007986 */ /* 0x000fe2000c11590c */
        /* <DEDUP_REMOVED lines=227> */
[----:B------:R0:W-:Y:S01]  /*0fa0*/  STG.E.STRONG.SYS desc[UR12][R4.64+0x8c], R7 ;  /* 0x00008c0704007986 */ /* 0x0001e2000c11590c */
[----:B------:R-:W-:-:S06]  /*0fb0*/  CS2R R10, SR_CLOCKLO ;  /* 0x00000000000a7805 */ /* 0x000fcc0000015000 */
[----:B------:R-:W-:Y:S01]  /*0fc0*/  IADD3 R8, P0, PT, -R8, R10, RZ ;  /* 0x0000000a08087210 */ /* 0x000fe20007f1e1ff */
[----:B------:R-:W-:Y:S01]  /*0fd0*/  UIADD3 UR4, UPT, UPT, UR4, 0x28, URZ ;  /* 0x0000002804047890 */ /* 0x000fe2000fffe0ff */
[----:B------:R-:W-:-:S03]  /*0fe0*/  IADD3 R0, P1, PT, R2, 0x140, RZ ;  /* 0x0000014002007810 */ /* 0x000fc60007f3e0ff */
[----:B------:R-:W-:Y:S01]  /*0ff0*/  IMAD.X R9, R11, 0x1, ~R9, P0 ;  /* 0x000000010b097824 */ /* 0x000fe200000e0e09 */
[----:B------:R-:W-:Y:S01]  /*1000*/  UISETP.NE.AND UP0, UPT, UR4, 0x3e8, UPT ;  /* 0x000003e80400788c */ /* 0x000fe2000bf05270 */
[----:B0-----:R-:W-:Y:S01]  /*1010*/  IADD3 R4, P0, PT, R4, 0xa0, RZ ;  /* 0x000000a004047810 */ /* 0x001fe20007f1e0ff */
[----:B------:R-:W-:Y:S02]  /*1020*/  IMAD.X R11, RZ, RZ, R3, P1 ;  /* 0x000000ffff0b7224 */ /* 0x000fe400008e0603 */
[----:B------:R0:W-:Y:S02]  /*1030*/  STG.E.64 desc[UR12][R2.64+0x118], R8 ;  /* 0x0001180802007986 */ /* 0x0001e4000c101b0c */
[----:B------:R-:W-:-:S03]  /*1040*/  IMAD.X R5, RZ, RZ, R5, P0 ;  /* 0x000000ffff057224 */ /* 0x000fc600000e0605 */
[----:B------:R-:W-:Y:S05]  /*1050*/  BRA.U UP0, `(.L_x_0) ;  /* 0xfffffff1001c7547 */ /* 0x000fea000b83ffff */
[----:B------:R-:W-:Y:S05]  /*1060*/  EXIT ;  /* 0x000000000000794d */ /* 0x000fea0003800000 */
.L_x_1:
[----:B------:R-:W-:-:S00]  /*1070*/  BRA `(.L_x_1) ;  /* 0xfffffffc00fc7947 */ /* 0x000fc0000383ffff */
[----:B------:R-:W-:-:S00]  /*1080*/  NOP ;  /* 0x0000000000007918 */ /* 0x000fc00000000000 */
[----:B------:R-:W-:-:S00]  /*1090*/  NOP ;  /* 0x0000000000007918 */ /* 0x000fc00000000000 */
[----:B------:R-:W-:-:S00]  /*10a0*/  NOP ;  /* 0x0000000000007918 */ /* 0x000fc00000000000 */
[----:B------:R-:W-:-:S00]  /*10b0*/  NOP ;  /* 0x0000000000007918 */ /* 0x000fc00000000000 */
[----:B------:R-:W-:-:S00]  /*10c0*/  NOP ;  /* 0x0000000000007918 */ /* 0x000fc00000000000 */
[----:B------:R-:W-:-:S00]  /*10d0*/  NOP ;  /* 0x0000000000007918 */ /* 0x000fc00000000000 */
[----:B------:R-:W-:-:S00]  /*10e0*/  NOP ;  /* 0x0000000000007918 */ /* 0x000fc00000000000 */
[----:B------:R-:W-:-:S00]  /*10f0*/  NOP ;  /* 0x0000000000007918 */ /* 0x000fc00000000000 */
.L_x_2:


//--------------------- .nv.shared.reserved.0     --------------------------
	.section	.nv.shared.reserved.0,"aw",@nobits
	.weak		__nv_reservedSMEM_offset_0_alias
	.size		__nv_reservedSMEM_offset_0_alias, 0, 64
	.other		__nv_reservedSMEM_offset_0_alias,@"STO_CUDA_RESERVED_SHARED STV_DEFAULT"
__nv_reservedSMEM_offset_0_alias:
	.zero		0
	.zero		64


//--------------------- .nv.constant0._Z18write_latency_testPViPyi --------------------------
	.section	.nv.constant0._Z18write_latency_testPViPyi,"a",@progbits
	.sectionflags	@""
	.align	4
.nv.constant0._Z18write_latency_testPViPyi:
	.zero		916


//--------------------- SYMBOLS --------------------------

	.type		.nv.reservedSmem.offset0,@object
	.size		.nv.reservedSmem.offset0,0x4
